	.headerflags	@"EF_CUDA_TEXMODE_UNIFIED EF_CUDA_64BIT_ADDRESS EF_CUDA_ACCELERATORS EF_CUDA_SM90 EF_CUDA_VIRTUAL_SM(EF_CUDA_SM90)"
	.elftype	@"ET_EXEC"


//--------------------- .nv.info                  --------------------------
	.section	.nv.info,"",@"SHT_CUDA_INFO"
	.align	4


	//----- nvinfo : EIATTR_REGCOUNT
	.align		4
        /*0000*/ 	.byte	0x04, 0x2f
        /*0002*/ 	.short	(.L_1 - .L_0)
	.align		4
.L_0:
        /*0004*/ 	.word	index@(triton_poi_fused_add_4)
        /*0008*/ 	.word	0x0000000a


	//----- nvinfo : EIATTR_MIN_STACK_SIZE
	.align		4
.L_1:
        /*000c*/ 	.byte	0x04, 0x12
        /*000e*/ 	.short	(.L_3 - .L_2)
	.align		4
.L_2:
        /*0010*/ 	.word	index@(triton_poi_fused_add_4)
        /*0014*/ 	.word	0x00000000


	//----- nvinfo : EIATTR_FRAME_SIZE
	.align		4
.L_3:
        /*0018*/ 	.byte	0x04, 0x11
        /*001a*/ 	.short	(.L_5 - .L_4)
	.align		4
.L_4:
        /*001c*/ 	.word	index@(triton_poi_fused_add_4)
        /*0020*/ 	.word	0x00000000


	//----- nvinfo : EIATTR_MIN_STACK_SIZE
	.align		4
.L_5:
        /*0024*/ 	.byte	0x04, 0x12
        /*0026*/ 	.short	(.L_7 - .L_6)
	.align		4
.L_6:
        /*0028*/ 	.word	index@(triton_poi_fused_add_4)
        /*002c*/ 	.word	0x00000000
.L_7:


//--------------------- .nv.info.triton_poi_fused_add_4 --------------------------
	.section	.nv.info.triton_poi_fused_add_4,"",@"SHT_CUDA_INFO"
	.sectionflags	@""
	.align	4


	//----- nvinfo : EIATTR_CUDA_API_VERSION
	.align		4
        /*0000*/ 	.byte	0x04, 0x37
        /*0002*/ 	.short	(.L_9 - .L_8)
.L_8:
        /*0004*/ 	.word	0x0000007c


	//----- nvinfo : EIATTR_KPARAM_INFO
	.align		4
.L_9:
        /*0008*/ 	.byte	0x04, 0x17
        /*000a*/ 	.short	(.L_11 - .L_10)
.L_10:
        /*000c*/ 	.word	0x00000000
        /*0010*/ 	.short	0x0002
        /*0012*/ 	.short	0x0010
        /*0014*/ 	.byte	0x00, 0xf0, 0x11, 0x00


	//----- nvinfo : EIATTR_KPARAM_INFO
	.align		4
.L_11:
        /*0018*/ 	.byte	0x04, 0x17
        /*001a*/ 	.short	(.L_13 - .L_12)
.L_12:
        /*001c*/ 	.word	0x00000000
        /*0020*/ 	.short	0x0001
        /*0022*/ 	.short	0x0008
        /*0024*/ 	.byte	0x00, 0xf4, 0x21, 0x00


	//----- nvinfo : EIATTR_KPARAM_INFO
	.align		4
.L_13:
        /*0028*/ 	.byte	0x04, 0x17
        /*002a*/ 	.short	(.L_15 - .L_14)
.L_14:
        /*002c*/ 	.word	0x00000000
        /*0030*/ 	.short	0x0000
        /*0032*/ 	.short	0x0000
        /*0034*/ 	.byte	0x00, 0xf4, 0x21, 0x00


	//----- nvinfo : EIATTR_SPARSE_MMA_MASK
	.align		4
.L_15:
        /*0038*/ 	.byte	0x03, 0x50
        /*003a*/ 	.short	0x0000


	//----- nvinfo : EIATTR_MAXREG_COUNT
	.align		4
        /*003c*/ 	.byte	0x03, 0x1b
        /*003e*/ 	.short	0x00ff


	//----- nvinfo : EIATTR_EXIT_INSTR_OFFSETS
	.align		4
        /*0040*/ 	.byte	0x04, 0x1c
        /*0042*/ 	.short	(.L_17 - .L_16)


	//   ....[0]....
.L_16:
        /*0044*/ 	.word	0x00000100


	//   ....[1]....
        /*0048*/ 	.word	0x00000120


	//----- nvinfo : EIATTR_REQNTID
	.align		4
.L_17:
        /*004c*/ 	.byte	0x04, 0x10
        /*004e*/ 	.short	(.L_19 - .L_18)
.L_18:
        /*0050*/ 	.word	0x00000080
        /*0054*/ 	.word	0x00000001
        /*0058*/ 	.word	0x00000001


	//----- nvinfo : EIATTR_CBANK_PARAM_SIZE
	.align		4
.L_19:
        /*005c*/ 	.byte	0x03, 0x19
        /*005e*/ 	.short	0x0014


	//----- nvinfo : EIATTR_PARAM_CBANK
	.align		4
        /*0060*/ 	.byte	0x04, 0x0a
        /*0062*/ 	.short	(.L_21 - .L_20)
	.align		4
.L_20:
        /*0064*/ 	.word	index@(.nv.constant0.triton_poi_fused_add_4)
        /*0068*/ 	.short	0x0210
        /*006a*/ 	.short	0x0014


	//----- nvinfo : EIATTR_SW_WAR
	.align		4
.L_21:
        /*006c*/ 	.byte	0x04, 0x36
        /*006e*/ 	.short	(.L_23 - .L_22)
.L_22:
        /*0070*/ 	.word	0x00000008
.L_23:


//--------------------- .nv.callgraph             --------------------------
	.section	.nv.callgraph,"",@"SHT_CUDA_CALLGRAPH"
	.align	4
	.sectionentsize	8
	.align		4
        /*0000*/ 	.word	0x00000000
	.align		4
        /*0004*/ 	.word	0xffffffff
	.align		4
        /*0008*/ 	.word	0x00000000
	.align		4
        /*000c*/ 	.word	0xfffffffe
	.align		4
        /*0010*/ 	.word	0x00000000
	.align		4
        /*0014*/ 	.word	0xfffffffd
	.align		4
        /*0018*/ 	.word	0x00000000
	.align		4
        /*001c*/ 	.word	0xfffffffc


//--------------------- .text.triton_poi_fused_add_4 --------------------------
	.section	.text.triton_poi_fused_add_4,"ax",@progbits
	.align	128
        .global         triton_poi_fused_add_4
        .type           triton_poi_fused_add_4,@function
        .size           triton_poi_fused_add_4,(.L_x_1 - triton_poi_fused_add_4)
        .other          triton_poi_fused_add_4,@"STO_CUDA_ENTRY STV_DEFAULT"
triton_poi_fused_add_4:
.text.triton_poi_fused_add_4:
[----:B------:R-:W0:Y:S02]  /*0000*/  LDC R1, c[0x0][0x28] ;  /* 0x00000a00ff017b82 */ /* 0x000e240000000800 */
[----:B------:R-:W1:Y:S01]  /*0010*/  S2R R0, SR_TID.X ;  /* 0x0000000000007919 */ /* 0x000e620000002100 */
[----:B------:R-:W2:Y:S01]  /*0020*/  LDC.64 R2, c[0x0][0x218] ;  /* 0x00008600ff027b82 */ /* 0x000ea20000000a00 */
[----:B------:R-:W-:Y:S01]  /*0030*/  ULDC.64 UR4, c[0x0][0x208] ;  /* 0x0000820000047ab9 */ /* 0x000fe20000000a00 */
[----:B------:R-:W3:Y:S06]  /*0040*/  S2R R7, SR_CTAID.X ;  /* 0x0000000000077919 */ /* 0x000eec0000002500 */
[----:B------:R-:W4:Y:S01]  /*0050*/  LDC.64 R4, c[0x0][0x210] ;  /* 0x00008400ff047b82 */ /* 0x000f220000000a00 */
[----:B-1----:R-:W-:-:S04]  /*0060*/  LOP3.LUT R0, R0, 0x7f, RZ, 0xc0, !PT ;  /* 0x0000007f00007812 */ /* 0x002fc800078ec0ff */
[----:B---3--:R-:W-:Y:S01]  /*0070*/  LEA R7, R7, R0, 0x7 ;  /* 0x0000000007077211 */ /* 0x008fe200078e38ff */
[----:B------:R-:W-:-:S03]  /*0080*/  HFMA2.MMA R0, -RZ, RZ, 0, 0 ;  /* 0x00000000ff007435 */ /* 0x000fc600000001ff */
[C---:B------:R-:W-:Y:S01]  /*0090*/  ISETP.GE.AND P0, PT, R7.reuse, 0x400, PT ;  /* 0x000004000700780c */ /* 0x040fe20003f06270 */
[----:B--2---:R-:W-:-:S04]  /*00a0*/  IMAD.WIDE R2, R7, 0x4, R2 ;  /* 0x0000000407027825 */ /* 0x004fc800078e0202 */
[----:B----4-:R-:W-:Y:S01]  /*00b0*/  IMAD.WIDE R4, R7, 0x4, R4 ;  /* 0x0000000407047825 */ /* 0x010fe200078e0204 */
[----:B------:R-:W-:-:S07]  /*00c0*/  MOV R7, RZ ;  /* 0x000000ff00077202 */ /* 0x000fce0000000f00 */
[----:B------:R-:W2:Y:S04]  /*00d0*/  @!P0 LDG.E R0, desc[UR4][R2.64] ;  /* 0x0000000402008981 */ /* 0x000ea8000c1e1900 */
[----:B------:R-:W2:Y:S02]  /*00e0*/  @!P0 LDG.E R7, desc[UR4][R4.64] ;  /* 0x0000000404078981 */ /* 0x000ea4000c1e1900 */
[----:B--2---:R-:W-:Y:S01]  /*00f0*/  FADD R7, R7, R0 ;  /* 0x0000000007077221 */ /* 0x004fe20000000000 */
[----:B------:R-:W-:Y:S06]  /*0100*/  @P0 EXIT ;  /* 0x000000000000094d */ /* 0x000fec0003800000 */
[----:B------:R-:W-:Y:S01]  /*0110*/  STG.E desc[UR4][R4.64], R7 ;  /* 0x0000000704007986 */ /* 0x000fe2000c101904 */
[----:B------:R-:W-:Y:S05]  /*0120*/  EXIT ;  /* 0x000000000000794d */ /* 0x000fea0003800000 */
.L_x_0:
[----:B------:R-:W-:-:S00]  /*0130*/  BRA `(.L_x_0) ;  /* 0xfffffffc00fc7947 */ /* 0x000fc0000383ffff */
[----:B------:R-:W-:-:S00]  /*0140*/  NOP ;  /* 0x0000000000007918 */ /* 0x000fc00000000000 */
        /* <DEDUP_REMOVED lines=11> */
.L_x_1:


//--------------------- .nv.constant0.triton_poi_fused_add_4 --------------------------
	.section	.nv.constant0.triton_poi_fused_add_4,"a",@progbits
	.sectionflags	@""
	.align	4
.nv.constant0.triton_poi_fused_add_4:
	.zero		548
